	.headerflags	@"EF_CUDA_TEXMODE_UNIFIED EF_CUDA_64BIT_ADDRESS EF_CUDA_ACCELERATORS EF_CUDA_SM90 EF_CUDA_VIRTUAL_SM(EF_CUDA_SM90)"
	.elftype	@"ET_EXEC"


//--------------------- .nv.info                  --------------------------
	.section	.nv.info,"",@"SHT_CUDA_INFO"
	.align	4


	//----- nvinfo : EIATTR_REGCOUNT
	.align		4
        /*0000*/ 	.byte	0x04, 0x2f
        /*0002*/ 	.short	(.L_3 - .L_2)
	.align		4
.L_2:
        /*0004*/ 	.word	index@(triton_poi_fused__native_batch_norm_legit_no_training_add_convolution_2)
        /*0008*/ 	.word	0x00000020


	//----- nvinfo : EIATTR_MIN_STACK_SIZE
	.align		4
.L_3:
        /*000c*/ 	.byte	0x04, 0x12
        /*000e*/ 	.short	(.L_5 - .L_4)
	.align		4
.L_4:
        /*0010*/ 	.word	index@(triton_poi_fused__native_batch_norm_legit_no_training_add_convolution_2)
        /*0014*/ 	.word	0x00000000


	//----- nvinfo : EIATTR_FRAME_SIZE
	.align		4
.L_5:
        /*0018*/ 	.byte	0x04, 0x11
        /*001a*/ 	.short	(.L_7 - .L_6)
	.align		4
.L_6:
        /*001c*/ 	.word	index@(triton_poi_fused__native_batch_norm_legit_no_training_add_convolution_2)
        /*0020*/ 	.word	0x00000000


	//----- nvinfo : EIATTR_MIN_STACK_SIZE
	.align		4
.L_7:
        /*0024*/ 	.byte	0x04, 0x12
        /*0026*/ 	.short	(.L_9 - .L_8)
	.align		4
.L_8:
        /*0028*/ 	.word	index@(triton_poi_fused__native_batch_norm_legit_no_training_add_convolution_2)
        /*002c*/ 	.word	0x00000000
.L_9:


//--------------------- .nv.info.triton_poi_fused__native_batch_norm_legit_no_training_add_convolution_2 --------------------------
	.section	.nv.info.triton_poi_fused__native_batch_norm_legit_no_training_add_convolution_2,"",@"SHT_CUDA_INFO"
	.sectionflags	@""
	.align	4


	//----- nvinfo : EIATTR_CUDA_API_VERSION
	.align		4
        /*0000*/ 	.byte	0x04, 0x37
        /*0002*/ 	.short	(.L_11 - .L_10)
.L_10:
        /*0004*/ 	.word	0x0000007c


	//----- nvinfo : EIATTR_KPARAM_INFO
	.align		4
.L_11:
        /*0008*/ 	.byte	0x04, 0x17
        /*000a*/ 	.short	(.L_13 - .L_12)
.L_12:
        /*000c*/ 	.word	0x00000000
        /*0010*/ 	.short	0x000d
        /*0012*/ 	.short	0x0068
        /*0014*/ 	.byte	0x00, 0xf0, 0x11, 0x00


	//----- nvinfo : EIATTR_KPARAM_INFO
	.align		4
.L_13:
        /*0018*/ 	.byte	0x04, 0x17
        /*001a*/ 	.short	(.L_15 - .L_14)
.L_14:
        /*001c*/ 	.word	0x00000000
        /*0020*/ 	.short	0x000c
        /*0022*/ 	.short	0x0060
        /*0024*/ 	.byte	0x00, 0xf4, 0x21, 0x00


	//----- nvinfo : EIATTR_KPARAM_INFO
	.align		4
.L_15:
        /*0028*/ 	.byte	0x04, 0x17
        /*002a*/ 	.short	(.L_17 - .L_16)
.L_16:
        /*002c*/ 	.word	0x00000000
        /*0030*/ 	.short	0x000b
        /*0032*/ 	.short	0x0058
        /*0034*/ 	.byte	0x00, 0xf4, 0x21, 0x00


	//----- nvinfo : EIATTR_KPARAM_INFO
	.align		4
.L_17:
        /*0038*/ 	.byte	0x04, 0x17
        /*003a*/ 	.short	(.L_19 - .L_18)
.L_18:
        /*003c*/ 	.word	0x00000000
        /*0040*/ 	.short	0x000a
        /*0042*/ 	.short	0x0050
        /*0044*/ 	.byte	0x00, 0xf4, 0x21, 0x00


	//----- nvinfo : EIATTR_KPARAM_INFO
	.align		4
.L_19:
        /*0048*/ 	.byte	0x04, 0x17
        /*004a*/ 	.short	(.L_21 - .L_20)
.L_20:
        /*004c*/ 	.word	0x00000000
        /*0050*/ 	.short	0x0009
        /*0052*/ 	.short	0x0048
        /*0054*/ 	.byte	0x00, 0xf4, 0x21, 0x00


	//----- nvinfo : EIATTR_KPARAM_INFO
	.align		4
.L_21:
        /*0058*/ 	.byte	0x04, 0x17
        /*005a*/ 	.short	(.L_23 - .L_22)
.L_22:
        /*005c*/ 	.word	0x00000000
        /*0060*/ 	.short	0x0008
        /*0062*/ 	.short	0x0040
        /*0064*/ 	.byte	0x00, 0xf4, 0x21, 0x00


	//----- nvinfo : EIATTR_KPARAM_INFO
	.align		4
.L_23:
        /*0068*/ 	.byte	0x04, 0x17
        /*006a*/ 	.short	(.L_25 - .L_24)
.L_24:
        /*006c*/ 	.word	0x00000000
        /*0070*/ 	.short	0x0007
        /*0072*/ 	.short	0x0038
        /*0074*/ 	.byte	0x00, 0xf4, 0x21, 0x00


	//----- nvinfo : EIATTR_KPARAM_INFO
	.align		4
.L_25:
        /*0078*/ 	.byte	0x04, 0x17
        /*007a*/ 	.short	(.L_27 - .L_26)
.L_26:
        /*007c*/ 	.word	0x00000000
        /*0080*/ 	.short	0x0006
        /*0082*/ 	.short	0x0030
        /*0084*/ 	.byte	0x00, 0xf4, 0x21, 0x00


	//----- nvinfo : EIATTR_KPARAM_INFO
	.align		4
.L_27:
        /*0088*/ 	.byte	0x04, 0x17
        /*008a*/ 	.short	(.L_29 - .L_28)
.L_28:
        /*008c*/ 	.word	0x00000000
        /*0090*/ 	.short	0x0005
        /*0092*/ 	.short	0x0028
        /*0094*/ 	.byte	0x00, 0xf4, 0x21, 0x00


	//----- nvinfo : EIATTR_KPARAM_INFO
	.align		4
.L_29:
        /*0098*/ 	.byte	0x04, 0x17
        /*009a*/ 	.short	(.L_31 - .L_30)
.L_30:
        /*009c*/ 	.word	0x00000000
        /*00a0*/ 	.short	0x0004
        /*00a2*/ 	.short	0x0020
        /*00a4*/ 	.byte	0x00, 0xf4, 0x21, 0x00


	//----- nvinfo : EIATTR_KPARAM_INFO
	.align		4
.L_31:
        /*00a8*/ 	.byte	0x04, 0x17
        /*00aa*/ 	.short	(.L_33 - .L_32)
.L_32:
        /*00ac*/ 	.word	0x00000000
        /*00b0*/ 	.short	0x0003
        /*00b2*/ 	.short	0x0018
        /*00b4*/ 	.byte	0x00, 0xf4, 0x21, 0x00


	//----- nvinfo : EIATTR_KPARAM_INFO
	.align		4
.L_33:
        /*00b8*/ 	.byte	0x04, 0x17
        /*00ba*/ 	.short	(.L_35 - .L_34)
.L_34:
        /*00bc*/ 	.word	0x00000000
        /*00c0*/ 	.short	0x0002
        /*00c2*/ 	.short	0x0010
        /*00c4*/ 	.byte	0x00, 0xf4, 0x21, 0x00


	//----- nvinfo : EIATTR_KPARAM_INFO
	.align		4
.L_35:
        /*00c8*/ 	.byte	0x04, 0x17
        /*00ca*/ 	.short	(.L_37 - .L_36)
.L_36:
        /*00cc*/ 	.word	0x00000000
        /*00d0*/ 	.short	0x0001
        /*00d2*/ 	.short	0x0008
        /*00d4*/ 	.byte	0x00, 0xf4, 0x21, 0x00


	//----- nvinfo : EIATTR_KPARAM_INFO
	.align		4
.L_37:
        /*00d8*/ 	.byte	0x04, 0x17
        /*00da*/ 	.short	(.L_39 - .L_38)
.L_38:
        /*00dc*/ 	.word	0x00000000
        /*00e0*/ 	.short	0x0000
        /*00e2*/ 	.short	0x0000
        /*00e4*/ 	.byte	0x00, 0xf4, 0x21, 0x00


	//----- nvinfo : EIATTR_SPARSE_MMA_MASK
	.align		4
.L_39:
        /*00e8*/ 	.byte	0x03, 0x50
        /*00ea*/ 	.short	0x0000


	//----- nvinfo : EIATTR_MAXREG_COUNT
	.align		4
        /*00ec*/ 	.byte	0x03, 0x1b
        /*00ee*/ 	.short	0x00ff


	//----- nvinfo : EIATTR_EXIT_INSTR_OFFSETS
	.align		4
        /*00f0*/ 	.byte	0x04, 0x1c
        /*00f2*/ 	.short	(.L_41 - .L_40)


	//   ....[0]....
.L_40:
        /*00f4*/ 	.word	0x000005b0


	//   ....[1]....
        /*00f8*/ 	.word	0x000005d0


	//----- nvinfo : EIATTR_REQNTID
	.align		4
.L_41:
        /*00fc*/ 	.byte	0x04, 0x10
        /*00fe*/ 	.short	(.L_43 - .L_42)
.L_42:
        /*0100*/ 	.word	0x00000080
        /*0104*/ 	.word	0x00000001
        /*0108*/ 	.word	0x00000001


	//----- nvinfo : EIATTR_CBANK_PARAM_SIZE
	.align		4
.L_43:
        /*010c*/ 	.byte	0x03, 0x19
        /*010e*/ 	.short	0x006c


	//----- nvinfo : EIATTR_PARAM_CBANK
	.align		4
        /*0110*/ 	.byte	0x04, 0x0a
        /*0112*/ 	.short	(.L_45 - .L_44)
	.align		4
.L_44:
        /*0114*/ 	.word	index@(.nv.constant0.triton_poi_fused__native_batch_norm_legit_no_training_add_convolution_2)
        /*0118*/ 	.short	0x0210
        /*011a*/ 	.short	0x006c


	//----- nvinfo : EIATTR_SW_WAR
	.align		4
.L_45:
        /*011c*/ 	.byte	0x04, 0x36
        /*011e*/ 	.short	(.L_47 - .L_46)
.L_46:
        /*0120*/ 	.word	0x00000008
.L_47:


//--------------------- .nv.callgraph             --------------------------
	.section	.nv.callgraph,"",@"SHT_CUDA_CALLGRAPH"
	.align	4
	.sectionentsize	8
	.align		4
        /*0000*/ 	.word	0x00000000
	.align		4
        /*0004*/ 	.word	0xffffffff
	.align		4
        /*0008*/ 	.word	0x00000000
	.align		4
        /*000c*/ 	.word	0xfffffffe
	.align		4
        /*0010*/ 	.word	0x00000000
	.align		4
        /*0014*/ 	.word	0xfffffffd
	.align		4
        /*0018*/ 	.word	0x00000000
	.align		4
        /*001c*/ 	.word	0xfffffffc


//--------------------- .nv.constant4             --------------------------
	.section	.nv.constant4,"a",@progbits
	.align	8
	.align		8
.nv.constant4:
        /*0000*/ 	.dword	_$_str
	.align		8
        /*0008*/ 	.dword	_$_str_$_2


//--------------------- .text.triton_poi_fused__native_batch_norm_legit_no_training_add_convolution_2 --------------------------
	.section	.text.triton_poi_fused__native_batch_norm_legit_no_training_add_convolution_2,"ax",@progbits
	.align	128
        .global         triton_poi_fused__native_batch_norm_legit_no_training_add_convolution_2
        .type           triton_poi_fused__native_batch_norm_legit_no_training_add_convolution_2,@function
        .size           triton_poi_fused__native_batch_norm_legit_no_training_add_convolution_2,(.L_x_1 - triton_poi_fused__native_batch_norm_legit_no_training_add_convolution_2)
        .other          triton_poi_fused__native_batch_norm_legit_no_training_add_convolution_2,@"STO_CUDA_ENTRY STV_DEFAULT"
triton_poi_fused__native_batch_norm_legit_no_training_add_convolution_2:
.text.triton_poi_fused__native_batch_norm_legit_no_training_add_convolution_2:
[----:B------:R-:W0:Y:S01]  /*0000*/  LDC R1, c[0x0][0x28] ;  /* 0x00000a00ff017b82 */ /* 0x000e220000000800 */
[----:B------:R-:W1:Y:S07]  /*0010*/  S2R R4, SR_TID.X ;  /* 0x0000000000047919 */ /* 0x000e6e0000002100 */
[----:B------:R-:W2:Y:S01]  /*0020*/  LDC.64 R12, c[0x0][0x238] ;  /* 0x00008e00ff0c7b82 */ /* 0x000ea20000000a00 */
[----:B------:R-:W-:Y:S02]  /*0030*/  CS2R R6, SRZ ;  /* 0x0000000000067805 */ /* 0x000fe4000001ff00 */
[----:B------:R-:W-:Y:S01]  /*0040*/  CS2R R22, SRZ ;  /* 0x0000000000167805 */ /* 0x000fe2000001ff00 */
[----:B------:R-:W3:Y:S01]  /*0050*/  S2R R3, SR_CTAID.X ;  /* 0x0000000000037919 */ /* 0x000ee20000002500 */
[----:B------:R-:W-:-:S03]  /*0060*/  ULDC.64 UR4, c[0x0][0x208] ;  /* 0x0000820000047ab9 */ /* 0x000fc60000000a00 */
[----:B------:R-:W4:Y:S08]  /*0070*/  LDC.64 R16, c[0x0][0x258] ;  /* 0x00009600ff107b82 */ /* 0x000f300000000a00 */
[----:B------:R-:W5:Y:S08]  /*0080*/  LDC.64 R28, c[0x0][0x228] ;  /* 0x00008a00ff1c7b82 */ /* 0x000f700000000a00 */
[----:B------:R-:W5:Y:S01]  /*0090*/  LDC.64 R8, c[0x0][0x210] ;  /* 0x00008400ff087b82 */ /* 0x000f620000000a00 */
[----:B-1----:R-:W-:-:S07]  /*00a0*/  LOP3.LUT R4, R4, 0x7f, RZ, 0xc0, !PT ;  /* 0x0000007f04047812 */ /* 0x002fce00078ec0ff */
[----:B------:R-:W1:Y:S01]  /*00b0*/  LDC.64 R10, c[0x0][0x218] ;  /* 0x00008600ff0a7b82 */ /* 0x000e620000000a00 */
[----:B---3--:R-:W-:Y:S02]  /*00c0*/  SHF.R.S32.HI R0, RZ, 0x18, R3 ;  /* 0x00000018ff007819 */ /* 0x008fe40000011403 */
[----:B------:R-:W-:Y:S02]  /*00d0*/  LEA R4, R3, R4, 0x7 ;  /* 0x0000000403047211 */ /* 0x000fe400078e38ff */
[----:B------:R-:W-:-:S03]  /*00e0*/  SGXT R3, R0, 0x1 ;  /* 0x000000010003781a */ /* 0x000fc60000000200 */
[----:B------:R-:W3:Y:S01]  /*00f0*/  LDC.64 R26, c[0x0][0x230] ;  /* 0x00008c00ff1a7b82 */ /* 0x000ee20000000a00 */
[----:B------:R-:W-:Y:S02]  /*0100*/  ISETP.GE.AND P4, PT, R4, 0x100, PT ;  /* 0x000001000400780c */ /* 0x000fe40003f86270 */
[----:B------:R-:W-:-:S04]  /*0110*/  LEA.HI R3, R3, R4, RZ, 0x4 ;  /* 0x0000000403037211 */ /* 0x000fc800078f20ff */
[----:B------:R-:W-:Y:S01]  /*0120*/  SHF.R.S32.HI R3, RZ, 0x4, R3 ;  /* 0x00000004ff037819 */ /* 0x000fe20000011403 */
[----:B------:R-:W1:Y:S03]  /*0130*/  LDC.64 R20, c[0x0][0x250] ;  /* 0x00009400ff147b82 */ /* 0x000e660000000a00 */
[----:B------:R-:W-:-:S04]  /*0140*/  LEA.HI R0, R3, R3, RZ, 0x2 ;  /* 0x0000000303007211 */ /* 0x000fc800078f10ff */
[----:B------:R-:W-:Y:S01]  /*0150*/  LOP3.LUT R0, R0, 0xfffffffc, RZ, 0xc0, !PT ;  /* 0xfffffffc00007812 */ /* 0x000fe200078ec0ff */
[----:B------:R-:W1:Y:S03]  /*0160*/  LDC.64 R14, c[0x0][0x248] ;  /* 0x00009200ff0e7b82 */ /* 0x000e660000000a00 */
[----:B------:R-:W-:-:S05]  /*0170*/  IADD3 R25, R3, -R0, RZ ;  /* 0x8000000003197210 */ /* 0x000fca0007ffe0ff */
[C---:B--2---:R-:W-:Y:S01]  /*0180*/  IMAD.WIDE R12, R25.reuse, 0x4, R12 ;  /* 0x00000004190c7825 */ /* 0x044fe200078e020c */
[----:B------:R-:W2:Y:S03]  /*0190*/  LDC.64 R2, c[0x0][0x220] ;  /* 0x00008800ff027b82 */ /* 0x000ea60000000a00 */
[----:B----4-:R-:W-:Y:S01]  /*01a0*/  IMAD.WIDE R16, R25, 0x4, R16 ;  /* 0x0000000419107825 */ /* 0x010fe200078e0210 */
[----:B------:R4:W3:Y:S04]  /*01b0*/  @!P4 LDG.E.EL R6, desc[UR4][R12.64] ;  /* 0x000000040c06c981 */ /* 0x0008e8000c2e1900 */
[----:B------:R1:W3:Y:S01]  /*01c0*/  @!P4 LDG.E.EL R23, desc[UR4][R16.64] ;  /* 0x000000041017c981 */ /* 0x0002e2000c2e1900 */
[----:B------:R-:W3:Y:S01]  /*01d0*/  LDC.64 R18, c[0x0][0x268] ;  /* 0x00009a00ff127b82 */ /* 0x000ee20000000a00 */
[----:B------:R-:W-:-:S07]  /*01e0*/  HFMA2.MMA R5, -RZ, RZ, 0, 0 ;  /* 0x00000000ff057435 */ /* 0x000fce00000001ff */
[----:B----4-:R-:W4:Y:S01]  /*01f0*/  LDC.64 R12, c[0x0][0x240] ;  /* 0x00009000ff0c7b82 */ /* 0x010f220000000a00 */
[----:B------:R-:W-:Y:S01]  /*0200*/  MOV R0, RZ ;  /* 0x000000ff00007202 */ /* 0x000fe20000000f00 */
[----:B--2---:R-:W-:-:S06]  /*0210*/  IMAD.WIDE R2, R25, 0x4, R2 ;  /* 0x0000000419027825 */ /* 0x004fcc00078e0202 */
[----:B01----:R-:W0:Y:S01]  /*0220*/  LDC.64 R16, c[0x0][0x260] ;  /* 0x00009800ff107b82 */ /* 0x003e220000000a00 */
[----:B------:R1:W2:Y:S01]  /*0230*/  @!P4 LDG.E.EL R5, desc[UR4][R2.64] ;  /* 0x000000040205c981 */ /* 0x0002a2000c2e1900 */
[----:B-----5:R-:W-:-:S04]  /*0240*/  IMAD.WIDE R28, R25, 0x4, R28 ;  /* 0x00000004191c7825 */ /* 0x020fc800078e021c */
[C---:B------:R-:W-:Y:S01]  /*0250*/  IMAD.WIDE R8, R4.reuse, 0x4, R8 ;  /* 0x0000000404087825 */ /* 0x040fe200078e0208 */
[----:B------:R-:W5:Y:S03]  /*0260*/  @!P4 LDG.E.EL R7, desc[UR4][R28.64] ;  /* 0x000000041c07c981 */ /* 0x000f66000c2e1900 */
[----:B------:R-:W-:Y:S01]  /*0270*/  IMAD.WIDE R10, R4, 0x4, R10 ;  /* 0x00000004040a7825 */ /* 0x000fe200078e020a */
[----:B-1----:R-:W-:-:S03]  /*0280*/  CS2R R2, SRZ ;  /* 0x0000000000027805 */ /* 0x002fc6000001ff00 */
[C---:B---3--:R-:W-:Y:S01]  /*0290*/  IMAD.WIDE R26, R25.reuse, 0x4, R26 ;  /* 0x00000004191a7825 */ /* 0x048fe200078e021a */
[----:B------:R-:W5:Y:S03]  /*02a0*/  @!P4 LDG.E R0, desc[UR4][R10.64] ;  /* 0x000000040a00c981 */ /* 0x000f66000c1e1900 */
[C---:B------:R-:W-:Y:S01]  /*02b0*/  IMAD.WIDE R20, R25.reuse, 0x4, R20 ;  /* 0x0000000419147825 */ /* 0x040fe200078e0214 */
[----:B------:R-:W2:Y:S03]  /*02c0*/  @!P4 LDG.E R2, desc[UR4][R8.64] ;  /* 0x000000040802c981 */ /* 0x000ea6000c1e1900 */
[C---:B----4-:R-:W-:Y:S01]  /*02d0*/  IMAD.WIDE R12, R25.reuse, 0x4, R12 ;  /* 0x00000004190c7825 */ /* 0x050fe200078e020c */
[----:B------:R1:W3:Y:S03]  /*02e0*/  @!P4 LDG.E.EL R22, desc[UR4][R26.64] ;  /* 0x000000041a16c981 */ /* 0x0002e6000c2e1900 */
[C---:B------:R-:W-:Y:S01]  /*02f0*/  IMAD.WIDE R14, R25.reuse, 0x4, R14 ;  /* 0x00000004190e7825 */ /* 0x040fe200078e020e */
[----:B------:R-:W4:Y:S03]  /*0300*/  @!P4 LDG.E.EL R3, desc[UR4][R20.64] ;  /* 0x000000041403c981 */ /* 0x000f26000c2e1900 */
[----:B0-----:R-:W-:Y:S01]  /*0310*/  IMAD.WIDE R16, R25, 0x4, R16 ;  /* 0x0000000419107825 */ /* 0x001fe200078e0210 */
[----:B-1----:R-:W-:-:S03]  /*0320*/  CS2R R26, SRZ ;  /* 0x00000000001a7805 */ /* 0x002fc6000001ff00 */
[----:B------:R-:W-:Y:S01]  /*0330*/  IMAD.WIDE R18, R25, 0x4, R18 ;  /* 0x0000000419127825 */ /* 0x000fe200078e0212 */
[----:B------:R-:W-:Y:S02]  /*0340*/  CS2R R24, SRZ ;  /* 0x0000000000187805 */ /* 0x000fe4000001ff00 */
[----:B------:R0:W4:Y:S04]  /*0350*/  @!P4 LDG.E.EL R26, desc[UR4][R12.64] ;  /* 0x000000040c1ac981 */ /* 0x000128000c2e1900 */
[----:B------:R1:W4:Y:S04]  /*0360*/  @!P4 LDG.E.EL R25, desc[UR4][R14.64] ;  /* 0x000000040e19c981 */ /* 0x000328000c2e1900 */
[----:B------:R2:W4:Y:S01]  /*0370*/  @!P4 LDG.E.EL R27, desc[UR4][R16.64] ;  /* 0x00000004101bc981 */ /* 0x000522000c2e1900 */
[----:B0-----:R-:W0:Y:S03]  /*0380*/  LDC.64 R12, c[0x0][0x270] ;  /* 0x00009c00ff0c7b82 */ /* 0x001e260000000a00 */
[----:B------:R-:W4:Y:S01]  /*0390*/  @!P4 LDG.E.EL R24, desc[UR4][R18.64] ;  /* 0x000000041218c981 */ /* 0x000f22000c2e1900 */
[----:B0-----:R-:W-:-:S04]  /*03a0*/  IMAD.WIDE R12, R4, 0x4, R12 ;  /* 0x00000004040c7825 */ /* 0x001fc800078e020c */
[----:B------:R-:W-:Y:S01]  /*03b0*/  FADD R6, R6, 9.9999997473787516356e-06 ;  /* 0x3727c5ac06067421 */ /* 0x000fe20000000000 */
[----:B------:R-:W-:-:S03]  /*03c0*/  FADD R23, R23, 9.9999997473787516356e-06 ;  /* 0x3727c5ac17177421 */ /* 0x000fc60000000000 */
[----:B------:R-:W0:Y:S08]  /*03d0*/  MUFU.SQRT R20, R6 ;  /* 0x0000000600147308 */ /* 0x000e300000002000 */
[----:B------:R-:W1:Y:S01]  /*03e0*/  MUFU.SQRT R21, R23 ;  /* 0x0000001700157308 */ /* 0x000e620000002000 */
[C---:B0-----:R-:W-:Y:S02]  /*03f0*/  FSETP.GT.AND P0, PT, R20.reuse, 8.50705917302346158658e+37, PT ;  /* 0x7e8000001400780b */ /* 0x041fe40003f04000 */
[----:B------:R-:W-:-:S02]  /*0400*/  FSETP.GEU.AND P2, PT, R20, 1.175494350822287508e-38, PT ;  /* 0x008000001400780b */ /* 0x000fc40003f4e000 */
[C---:B-1----:R-:W-:Y:S02]  /*0410*/  FSETP.GT.AND P1, PT, R21.reuse, 8.50705917302346158658e+37, PT ;  /* 0x7e8000001500780b */ /* 0x042fe40003f24000 */
[----:B------:R-:W-:-:S07]  /*0420*/  FSETP.GEU.AND P3, PT, R21, 1.175494350822287508e-38, PT ;  /* 0x008000001500780b */ /* 0x000fce0003f6e000 */
[----:B------:R-:W-:Y:S01]  /*0430*/  @P0 FMUL R20, R20, 0.25 ;  /* 0x3e80000014140820 */ /* 0x000fe20000400000 */
[----:B------:R-:W-:-:S03]  /*0440*/  HFMA2.MMA R6, -RZ, RZ, 1.625, 0 ;  /* 0x3e800000ff067435 */ /* 0x000fc600000001ff */
[----:B------:R-:W-:Y:S01]  /*0450*/  @!P2 FMUL R20, R20, 16777216 ;  /* 0x4b8000001414a820 */ /* 0x000fe20000400000 */
[----:B------:R-:W-:-:S04]  /*0460*/  @P1 FMUL R21, R21, 0.25 ;  /* 0x3e80000015151820 */ /* 0x000fc80000400000 */
[----:B------:R-:W-:Y:S01]  /*0470*/  @!P3 FMUL R21, R21, 16777216 ;  /* 0x4b8000001515b820 */ /* 0x000fe20000400000 */
[----:B------:R-:W0:Y:S01]  /*0480*/  MUFU.RCP R20, R20 ;  /* 0x0000001400147308 */ /* 0x000e220000001000 */
[----:B------:R-:W-:-:S07]  /*0490*/  FSEL R15, R6, 1, P0 ;  /* 0x3f800000060f7808 */ /* 0x000fce0000000000 */
[----:B------:R-:W1:Y:S01]  /*04a0*/  MUFU.RCP R21, R21 ;  /* 0x0000001500157308 */ /* 0x000e620000001000 */
[----:B------:R-:W-:Y:S01]  /*04b0*/  FSEL R6, R6, 1, P1 ;  /* 0x3f80000006067808 */ /* 0x000fe20000800000 */
[----:B------:R-:W-:Y:S01]  /*04c0*/  @!P2 FMUL R15, R15, 16777216 ;  /* 0x4b8000000f0fa820 */ /* 0x000fe20000400000 */
[----:B--2---:R-:W-:Y:S01]  /*04d0*/  FADD R17, R5, R2 ;  /* 0x0000000205117221 */ /* 0x004fe20000000000 */
[----:B-----5:R-:W-:Y:S02]  /*04e0*/  FADD R0, R7, R0 ;  /* 0x0000000007007221 */ /* 0x020fe40000000000 */
[----:B------:R-:W-:Y:S01]  /*04f0*/  @!P3 FMUL R6, R6, 16777216 ;  /* 0x4b8000000606b820 */ /* 0x000fe20000400000 */
[----:B0-----:R-:W-:Y:S01]  /*0500*/  FMUL R20, R20, R15 ;  /* 0x0000000f14147220 */ /* 0x001fe20000400000 */
[----:B---3--:R-:W-:Y:S01]  /*0510*/  FADD R5, R17, -R22 ;  /* 0x8000001611057221 */ /* 0x008fe20000000000 */
[----:B----4-:R-:W-:Y:S01]  /*0520*/  FADD R3, R0, -R3 ;  /* 0x8000000300037221 */ /* 0x010fe20000000000 */
[----:B-1----:R-:W-:-:S02]  /*0530*/  FMUL R6, R21, R6 ;  /* 0x0000000615067220 */ /* 0x002fc40000400000 */
[----:B------:R-:W-:Y:S02]  /*0540*/  FMUL R20, R20, R5 ;  /* 0x0000000514147220 */ /* 0x000fe40000400000 */
[----:B------:R-:W-:Y:S02]  /*0550*/  FMUL R3, R6, R3 ;  /* 0x0000000306037220 */ /* 0x000fe40000400000 */
[----:B------:R-:W-:Y:S01]  /*0560*/  FFMA R20, R20, R26, R25 ;  /* 0x0000001a14147223 */ /* 0x000fe20000000019 */
[----:B------:R0:W-:Y:S01]  /*0570*/  @!P4 STG.E desc[UR4][R8.64], R17 ;  /* 0x000000110800c986 */ /* 0x0001e2000c101904 */
[----:B------:R-:W-:-:S03]  /*0580*/  FFMA R3, R3, R27, R24 ;  /* 0x0000001b03037223 */ /* 0x000fc60000000018 */
[----:B------:R0:W-:Y:S01]  /*0590*/  @!P4 STG.E desc[UR4][R10.64], R0 ;  /* 0x000000000a00c986 */ /* 0x0001e2000c101904 */
[----:B------:R-:W-:Y:S01]  /*05a0*/  FADD R3, R20, R3 ;  /* 0x0000000314037221 */ /* 0x000fe20000000000 */
[----:B0-----:R-:W-:Y:S06]  /*05b0*/  @P4 EXIT ;  /* 0x000000000000494d */ /* 0x001fec0003800000 */
[----:B------:R-:W-:Y:S01]  /*05c0*/  STG.E desc[UR4][R12.64], R3 ;  /* 0x000000030c007986 */ /* 0x000fe2000c101904 */
[----:B------:R-:W-:Y:S05]  /*05d0*/  EXIT ;  /* 0x000000000000794d */ /* 0x000fea0003800000 */
.L_x_0:
[----:B------:R-:W-:-:S00]  /*05e0*/  BRA `(.L_x_0) ;  /* 0xfffffffc00fc7947 */ /* 0x000fc0000383ffff */
[----:B------:R-:W-:-:S00]  /*05f0*/  NOP ;  /* 0x0000000000007918 */ /* 0x000fc00000000000 */
        /* <DEDUP_REMOVED lines=8> */
.L_x_1:


//--------------------- .nv.global.init           --------------------------
	.section	.nv.global.init,"aw",@progbits
.nv.global.init:
	.type		_$_str,@object
	.size		_$_str,(_$_str_$_2 - _$_str)
_$_str:
        /*0000*/ 	.byte	0x5f, 0x5f, 0x43, 0x55, 0x44, 0x41, 0x5f, 0x46, 0x54, 0x5a, 0x00
	.type		_$_str_$_2,@object
	.size		_$_str_$_2,(.L_1 - _$_str_$_2)
_$_str_$_2:
        /*000b*/ 	.byte	0x5f, 0x5f, 0x43, 0x55, 0x44, 0x41, 0x5f, 0x50, 0x52, 0x45, 0x43, 0x5f, 0x53, 0x51, 0x52, 0x54
        /*001b*/ 	.byte	0x00
.L_1:


//--------------------- .nv.constant0.triton_poi_fused__native_batch_norm_legit_no_training_add_convolution_2 --------------------------
	.section	.nv.constant0.triton_poi_fused__native_batch_norm_legit_no_training_add_convolution_2,"a",@progbits
	.sectionflags	@""
	.align	4
.nv.constant0.triton_poi_fused__native_batch_norm_legit_no_training_add_convolution_2:
	.zero		636
